//
// Generated by NVIDIA NVVM Compiler
//
// Compiler Build ID: CL-36424714
// Cuda compilation tools, release 13.0, V13.0.88
// Based on NVVM 20.0.0
//

.version 9.0
.target sm_100
.address_size 64

	// .globl	_Z18average_pooling_1DPKfiiiPfmi

.visible .entry _Z18average_pooling_1DPKfiiiPfmi(
	.param .u64 .ptr .align 1 _Z18average_pooling_1DPKfiiiPfmi_param_0,
	.param .u32 _Z18average_pooling_1DPKfiiiPfmi_param_1,
	.param .u32 _Z18average_pooling_1DPKfiiiPfmi_param_2,
	.param .u32 _Z18average_pooling_1DPKfiiiPfmi_param_3,
	.param .u64 .ptr .align 1 _Z18average_pooling_1DPKfiiiPfmi_param_4,
	.param .u64 _Z18average_pooling_1DPKfiiiPfmi_param_5,
	.param .u32 _Z18average_pooling_1DPKfiiiPfmi_param_6
)
{
	.reg .pred 	%p<57>;
	.reg .b32 	%r<88>;
	.reg .b32 	%f<83>;
	.reg .b64 	%rd<55>;

	ld.param.u64 	%rd10, [_Z18average_pooling_1DPKfiiiPfmi_param_0];
	ld.param.u32 	%r52, [_Z18average_pooling_1DPKfiiiPfmi_param_1];
	ld.param.u32 	%r53, [_Z18average_pooling_1DPKfiiiPfmi_param_2];
	ld.param.u32 	%r54, [_Z18average_pooling_1DPKfiiiPfmi_param_3];
	ld.param.u64 	%rd11, [_Z18average_pooling_1DPKfiiiPfmi_param_4];
	ld.param.u64 	%rd9, [_Z18average_pooling_1DPKfiiiPfmi_param_5];
	ld.param.u32 	%r55, [_Z18average_pooling_1DPKfiiiPfmi_param_6];
	cvta.to.global.u64 	%rd1, %rd10;
	cvta.to.global.u64 	%rd2, %rd11;
	mov.u32 	%r56, %ntid.x;
	mov.u32 	%r57, %ctaid.x;
	mov.u32 	%r58, %tid.x;
	mad.lo.s32 	%r1, %r56, %r57, %r58;
	setp.ge.s32 	%p1, %r1, %r55;
	@%p1 bra 	$L__BB0_45;
	mul.lo.s32 	%r2, %r53, %r1;
	sub.s32 	%r3, %r2, %r54;
	setp.lt.s32 	%p2, %r52, 1;
	mov.f32 	%f62, 0f00000000;
	@%p2 bra 	$L__BB0_42;
	and.b32  	%r4, %r52, 7;
	setp.lt.u32 	%p3, %r52, 8;
	mov.f32 	%f62, 0f00000000;
	mov.b32 	%r86, 0;
	@%p3 bra 	$L__BB0_21;
	and.b32  	%r86, %r52, 2147483640;
	neg.s32 	%r84, %r86;
	sub.s32 	%r60, %r2, %r54;
	add.s32 	%r83, %r60, 3;
	add.s32 	%r82, %r60, 1;
	add.s32 	%r81, %r60, 2;
	add.s32 	%r80, %r60, 4;
	add.s32 	%r79, %r60, 5;
	add.s32 	%r78, %r60, 6;
	add.s32 	%r77, %r60, 7;
	mov.f32 	%f62, 0f00000000;
	mov.u32 	%r76, %r3;
$L__BB0_4:
	.pragma "nounroll";
	cvt.s64.s32 	%rd3, %r81;
	cvt.s64.s32 	%rd4, %r83;
	cvt.s64.s32 	%rd5, %r80;
	cvt.s64.s32 	%rd6, %r79;
	cvt.s64.s32 	%rd7, %r78;
	cvt.s64.s32 	%rd8, %r77;
	cvt.s64.s32 	%rd12, %r76;
	add.s32 	%r23, %r83, -3;
	setp.lt.s32 	%p4, %r23, 0;
	setp.le.u64 	%p5, %rd9, %rd12;
	or.pred  	%p6, %p4, %p5;
	@%p6 bra 	$L__BB0_6;
	mul.wide.u32 	%rd13, %r23, 4;
	add.s64 	%rd14, %rd1, %rd13;
	ld.global.nc.f32 	%f42, [%rd14];
	add.f32 	%f62, %f62, %f42;
$L__BB0_6:
	cvt.u32.u64 	%r61, %rd4;
	add.s32 	%r24, %r61, -2;
	setp.lt.s32 	%p7, %r24, 0;
	cvt.s64.s32 	%rd15, %r82;
	setp.le.u64 	%p8, %rd9, %rd15;
	or.pred  	%p9, %p7, %p8;
	@%p9 bra 	$L__BB0_8;
	mul.wide.u32 	%rd16, %r24, 4;
	add.s64 	%rd17, %rd1, %rd16;
	ld.global.nc.f32 	%f43, [%rd17];
	add.f32 	%f62, %f62, %f43;
$L__BB0_8:
	add.s32 	%r25, %r61, -1;
	setp.lt.s32 	%p10, %r25, 0;
	setp.le.u64 	%p11, %rd9, %rd3;
	or.pred  	%p12, %p10, %p11;
	@%p12 bra 	$L__BB0_10;
	mul.wide.u32 	%rd18, %r25, 4;
	add.s64 	%rd19, %rd1, %rd18;
	ld.global.nc.f32 	%f44, [%rd19];
	add.f32 	%f62, %f62, %f44;
$L__BB0_10:
	add.s32 	%r26, %r61, 4;
	setp.lt.s32 	%p13, %r61, 0;
	setp.le.u64 	%p14, %rd9, %rd4;
	or.pred  	%p15, %p13, %p14;
	@%p15 bra 	$L__BB0_12;
	cvt.u32.u64 	%r64, %rd4;
	mul.wide.u32 	%rd20, %r64, 4;
	add.s64 	%rd21, %rd1, %rd20;
	ld.global.nc.f32 	%f45, [%rd21];
	add.f32 	%f62, %f62, %f45;
$L__BB0_12:
	cvt.u32.u64 	%r65, %rd4;
	add.s32 	%r27, %r65, 1;
	setp.lt.s32 	%p16, %r27, 0;
	setp.le.u64 	%p17, %rd9, %rd5;
	or.pred  	%p18, %p16, %p17;
	@%p18 bra 	$L__BB0_14;
	mul.wide.u32 	%rd22, %r27, 4;
	add.s64 	%rd23, %rd1, %rd22;
	ld.global.nc.f32 	%f46, [%rd23];
	add.f32 	%f62, %f62, %f46;
$L__BB0_14:
	cvt.u32.u64 	%r66, %rd4;
	add.s32 	%r28, %r66, 2;
	setp.lt.s32 	%p19, %r28, 0;
	setp.le.u64 	%p20, %rd9, %rd6;
	or.pred  	%p21, %p19, %p20;
	@%p21 bra 	$L__BB0_16;
	mul.wide.u32 	%rd24, %r28, 4;
	add.s64 	%rd25, %rd1, %rd24;
	ld.global.nc.f32 	%f47, [%rd25];
	add.f32 	%f62, %f62, %f47;
$L__BB0_16:
	cvt.u32.u64 	%r67, %rd4;
	add.s32 	%r29, %r67, 3;
	setp.lt.s32 	%p22, %r29, 0;
	setp.le.u64 	%p23, %rd9, %rd7;
	or.pred  	%p24, %p22, %p23;
	@%p24 bra 	$L__BB0_18;
	mul.wide.u32 	%rd26, %r29, 4;
	add.s64 	%rd27, %rd1, %rd26;
	ld.global.nc.f32 	%f48, [%rd27];
	add.f32 	%f62, %f62, %f48;
$L__BB0_18:
	setp.lt.s32 	%p25, %r26, 0;
	setp.le.u64 	%p26, %rd9, %rd8;
	or.pred  	%p27, %p25, %p26;
	@%p27 bra 	$L__BB0_20;
	mul.wide.u32 	%rd28, %r26, 4;
	add.s64 	%rd29, %rd1, %rd28;
	ld.global.nc.f32 	%f49, [%rd29];
	add.f32 	%f62, %f62, %f49;
$L__BB0_20:
	cvt.u32.u64 	%r68, %rd4;
	cvt.u32.u64 	%r69, %rd8;
	cvt.u32.u64 	%r70, %rd7;
	cvt.u32.u64 	%r71, %rd6;
	cvt.u32.u64 	%r72, %rd5;
	cvt.u32.u64 	%r73, %rd3;
	add.s32 	%r84, %r84, 8;
	add.s32 	%r83, %r68, 8;
	add.s32 	%r82, %r82, 8;
	add.s32 	%r81, %r73, 8;
	add.s32 	%r80, %r72, 8;
	add.s32 	%r79, %r71, 8;
	add.s32 	%r78, %r70, 8;
	add.s32 	%r77, %r69, 8;
	add.s32 	%r76, %r76, 8;
	setp.ne.s32 	%p28, %r84, 0;
	@%p28 bra 	$L__BB0_4;
$L__BB0_21:
	setp.eq.s32 	%p29, %r4, 0;
	@%p29 bra 	$L__BB0_42;
	and.b32  	%r40, %r52, 3;
	setp.lt.u32 	%p30, %r4, 4;
	@%p30 bra 	$L__BB0_32;
	add.s32 	%r41, %r86, %r3;
	setp.lt.s32 	%p31, %r41, 0;
	cvt.s64.s32 	%rd30, %r41;
	setp.le.u64 	%p32, %rd9, %rd30;
	or.pred  	%p33, %p31, %p32;
	@%p33 bra 	$L__BB0_25;
	mul.wide.u32 	%rd31, %r41, 4;
	add.s64 	%rd32, %rd1, %rd31;
	ld.global.nc.f32 	%f51, [%rd32];
	add.f32 	%f62, %f62, %f51;
$L__BB0_25:
	add.s32 	%r42, %r41, 1;
	setp.lt.s32 	%p34, %r42, 0;
	cvt.s64.s32 	%rd33, %r42;
	setp.le.u64 	%p35, %rd9, %rd33;
	or.pred  	%p36, %p34, %p35;
	@%p36 bra 	$L__BB0_27;
	mul.wide.u32 	%rd34, %r42, 4;
	add.s64 	%rd35, %rd1, %rd34;
	ld.global.nc.f32 	%f52, [%rd35];
	add.f32 	%f62, %f62, %f52;
$L__BB0_27:
	add.s32 	%r43, %r41, 2;
	setp.lt.s32 	%p37, %r43, 0;
	cvt.s64.s32 	%rd36, %r43;
	setp.le.u64 	%p38, %rd9, %rd36;
	or.pred  	%p39, %p37, %p38;
	@%p39 bra 	$L__BB0_29;
	mul.wide.u32 	%rd37, %r43, 4;
	add.s64 	%rd38, %rd1, %rd37;
	ld.global.nc.f32 	%f53, [%rd38];
	add.f32 	%f62, %f62, %f53;
$L__BB0_29:
	add.s32 	%r44, %r41, 3;
	setp.lt.s32 	%p40, %r44, 0;
	cvt.s64.s32 	%rd39, %r44;
	setp.le.u64 	%p41, %rd9, %rd39;
	or.pred  	%p42, %p40, %p41;
	@%p42 bra 	$L__BB0_31;
	mul.wide.u32 	%rd40, %r44, 4;
	add.s64 	%rd41, %rd1, %rd40;
	ld.global.nc.f32 	%f54, [%rd41];
	add.f32 	%f62, %f62, %f54;
$L__BB0_31:
	add.s32 	%r86, %r86, 4;
$L__BB0_32:
	setp.eq.s32 	%p43, %r40, 0;
	@%p43 bra 	$L__BB0_42;
	setp.eq.s32 	%p44, %r40, 1;
	@%p44 bra 	$L__BB0_39;
	add.s32 	%r47, %r86, %r3;
	setp.lt.s32 	%p45, %r47, 0;
	cvt.s64.s32 	%rd42, %r47;
	setp.le.u64 	%p46, %rd9, %rd42;
	or.pred  	%p47, %p45, %p46;
	@%p47 bra 	$L__BB0_36;
	mul.wide.u32 	%rd43, %r47, 4;
	add.s64 	%rd44, %rd1, %rd43;
	ld.global.nc.f32 	%f56, [%rd44];
	add.f32 	%f62, %f62, %f56;
$L__BB0_36:
	add.s32 	%r48, %r47, 1;
	setp.lt.s32 	%p48, %r48, 0;
	cvt.s64.s32 	%rd45, %r48;
	setp.le.u64 	%p49, %rd9, %rd45;
	or.pred  	%p50, %p48, %p49;
	@%p50 bra 	$L__BB0_38;
	mul.wide.u32 	%rd46, %r48, 4;
	add.s64 	%rd47, %rd1, %rd46;
	ld.global.nc.f32 	%f57, [%rd47];
	add.f32 	%f62, %f62, %f57;
$L__BB0_38:
	add.s32 	%r86, %r86, 2;
$L__BB0_39:
	and.b32  	%r74, %r52, 1;
	setp.eq.b32 	%p51, %r74, 1;
	not.pred 	%p52, %p51;
	@%p52 bra 	$L__BB0_42;
	add.s32 	%r51, %r86, %r3;
	setp.lt.s32 	%p53, %r51, 0;
	cvt.s64.s32 	%rd48, %r51;
	setp.le.u64 	%p54, %rd9, %rd48;
	or.pred  	%p55, %p53, %p54;
	@%p55 bra 	$L__BB0_42;
	mul.wide.u32 	%rd49, %r51, 4;
	add.s64 	%rd50, %rd1, %rd49;
	ld.global.nc.f32 	%f58, [%rd50];
	add.f32 	%f62, %f62, %f58;
$L__BB0_42:
	setp.lt.s32 	%p56, %r52, 1;
	@%p56 bra 	$L__BB0_44;
	cvt.rn.f32.u32 	%f59, %r52;
	div.rn.f32 	%f60, %f62, %f59;
	mul.wide.s32 	%rd53, %r1, 4;
	add.s64 	%rd54, %rd2, %rd53;
	st.global.f32 	[%rd54], %f60;
	bra.uni 	$L__BB0_45;
$L__BB0_44:
	mul.wide.s32 	%rd51, %r1, 4;
	add.s64 	%rd52, %rd2, %rd51;
	mov.b32 	%r75, 0;
	st.global.u32 	[%rd52], %r75;
$L__BB0_45:
	ret;

}


// ===== COMPILED SASS (sm_100) =====

	.target	sm_100

	.elftype	@"ET_EXEC"


//--------------------- .note.nv.tkinfo           --------------------------
	.section	.note.nv.tkinfo,"",@"SHT_NOTE"
	.sectionflags	@"SHF_NOTE_NV_TKINFO"
	.tkinfo
        /*0018*/ 	.word	0x00000002
        /*0030*/ 	.string	""
        /*0030*/ 	.string	"ptxas"
        /*0030*/ 	.string	"Cuda compilation tools, release 13.0, V13.0.88"
        /*0030*/ 	.string	"Build cuda_13.0.r13.0/compiler.36424714_0"
        /*0030*/ 	.string	"-arch sm_100 -m 64 "



//--------------------- .note.nv.cuinfo           --------------------------
	.section	.note.nv.cuinfo,"",@"SHT_NOTE"
	.sectionflags	@"SHF_NOTE_NV_CUINFO"
        /*0018*/ 	.short	0x0002
        /*001a*/ 	.short	0x0064
        /*001c*/ 	.short	0x0082
	.zero		2


//--------------------- .nv.info                  --------------------------
	.section	.nv.info,"",@"SHT_CUDA_INFO"
	.align	4


	//----- nvinfo : EIATTR_REGCOUNT
	.align		4
        /*0000*/ 	.byte	0x04, 0x2f
        /*0002*/ 	.short	(.L_1 - .L_0)
	.align		4
.L_0:
        /*0004*/ 	.word	index@(_Z18average_pooling_1DPKfiiiPfmi)
        /*0008*/ 	.word	0x00000020


	//----- nvinfo : EIATTR_FRAME_SIZE
	.align		4
.L_1:
        /*000c*/ 	.byte	0x04, 0x11
        /*000e*/ 	.short	(.L_3 - .L_2)
	.align		4
.L_2:
        /*0010*/ 	.word	index@($__internal_0_$__cuda_sm3x_div_rn_noftz_f32_slowpath)
        /*0014*/ 	.word	0x00000000


	//----- nvinfo : EIATTR_FRAME_SIZE
	.align		4
.L_3:
        /*0018*/ 	.byte	0x04, 0x11
        /*001a*/ 	.short	(.L_5 - .L_4)
	.align		4
.L_4:
        /*001c*/ 	.word	index@(_Z18average_pooling_1DPKfiiiPfmi)
        /*0020*/ 	.word	0x00000000


	//----- nvinfo : EIATTR_MIN_STACK_SIZE
	.align		4
.L_5:
        /*0024*/ 	.byte	0x04, 0x12
        /*0026*/ 	.short	(.L_7 - .L_6)
	.align		4
.L_6:
        /*0028*/ 	.word	index@(_Z18average_pooling_1DPKfiiiPfmi)
        /*002c*/ 	.word	0x00000000
.L_7:


//--------------------- .nv.compat                --------------------------
	.section	.nv.compat,"",@"SHT_CUDA_COMPAT_INFO"
	.align	4
        /*0000*/ 	.byte	0x02, 0x09, 0x00, 0x00, 0x02, 0x02, 0x01, 0x00, 0x02, 0x05, 0x05, 0x00, 0x03, 0x07, 0x01, 0x01
        /*0010*/ 	.byte	0x02, 0x03, 0x00, 0x00, 0x02, 0x06, 0x01, 0x00, 0x04, 0x0b, 0x08, 0x00, 0x01, 0x00, 0x00, 0x00
        /*0020*/ 	.byte	0x00, 0x00, 0x00, 0x00


//--------------------- .nv.info._Z18average_pooling_1DPKfiiiPfmi --------------------------
	.section	.nv.info._Z18average_pooling_1DPKfiiiPfmi,"",@"SHT_CUDA_INFO"
	.sectionflags	@""
	.align	4


	//----- nvinfo : EIATTR_CUDA_API_VERSION
	.align		4
        /*0000*/ 	.byte	0x04, 0x37
        /*0002*/ 	.short	(.L_9 - .L_8)
.L_8:
        /*0004*/ 	.word	0x00000082


	//----- nvinfo : EIATTR_KPARAM_INFO
	.align		4
.L_9:
        /*0008*/ 	.byte	0x04, 0x17
        /*000a*/ 	.short	(.L_11 - .L_10)
.L_10:
        /*000c*/ 	.word	0x00000000
        /*0010*/ 	.short	0x0006
        /*0012*/ 	.short	0x0028
        /*0014*/ 	.byte	0x00, 0xf0, 0x11, 0x00


	//----- nvinfo : EIATTR_KPARAM_INFO
	.align		4
.L_11:
        /*0018*/ 	.byte	0x04, 0x17
        /*001a*/ 	.short	(.L_13 - .L_12)
.L_12:
        /*001c*/ 	.word	0x00000000
        /*0020*/ 	.short	0x0005
        /*0022*/ 	.short	0x0020
        /*0024*/ 	.byte	0x00, 0xf0, 0x21, 0x00


	//----- nvinfo : EIATTR_KPARAM_INFO
	.align		4
.L_13:
        /*0028*/ 	.byte	0x04, 0x17
        /*002a*/ 	.short	(.L_15 - .L_14)
.L_14:
        /*002c*/ 	.word	0x00000000
        /*0030*/ 	.short	0x0004
        /*0032*/ 	.short	0x0018
        /*0034*/ 	.byte	0x00, 0xf5, 0x21, 0x00


	//----- nvinfo : EIATTR_KPARAM_INFO
	.align		4
.L_15:
        /*0038*/ 	.byte	0x04, 0x17
        /*003a*/ 	.short	(.L_17 - .L_16)
.L_16:
        /*003c*/ 	.word	0x00000000
        /*0040*/ 	.short	0x0003
        /*0042*/ 	.short	0x0010
        /*0044*/ 	.byte	0x00, 0xf0, 0x11, 0x00


	//----- nvinfo : EIATTR_KPARAM_INFO
	.align		4
.L_17:
        /*0048*/ 	.byte	0x04, 0x17
        /*004a*/ 	.short	(.L_19 - .L_18)
.L_18:
        /*004c*/ 	.word	0x00000000
        /*0050*/ 	.short	0x0002
        /*0052*/ 	.short	0x000c
        /*0054*/ 	.byte	0x00, 0xf0, 0x11, 0x00


	//----- nvinfo : EIATTR_KPARAM_INFO
	.align		4
.L_19:
        /*0058*/ 	.byte	0x04, 0x17
        /*005a*/ 	.short	(.L_21 - .L_20)
.L_20:
        /*005c*/ 	.word	0x00000000
        /*0060*/ 	.short	0x0001
        /*0062*/ 	.short	0x0008
        /*0064*/ 	.byte	0x00, 0xf0, 0x11, 0x00


	//----- nvinfo : EIATTR_KPARAM_INFO
	.align		4
.L_21:
        /*0068*/ 	.byte	0x04, 0x17
        /*006a*/ 	.short	(.L_23 - .L_22)
.L_22:
        /*006c*/ 	.word	0x00000000
        /*0070*/ 	.short	0x0000
        /*0072*/ 	.short	0x0000
        /*0074*/ 	.byte	0x00, 0xf5, 0x21, 0x00


	//----- nvinfo : EIATTR_SPARSE_MMA_MASK
	.align		4
.L_23:
        /*0078*/ 	.byte	0x03, 0x50
        /*007a*/ 	.short	0x0000


	//----- nvinfo : EIATTR_MAXREG_COUNT
	.align		4
        /*007c*/ 	.byte	0x03, 0x1b
        /*007e*/ 	.short	0x00ff


	//----- nvinfo : EIATTR_MERCURY_ISA_VERSION
	.align		4
        /*0080*/ 	.byte	0x03, 0x5f
        /*0082*/ 	.short	0x0101


	//----- nvinfo : EIATTR_VRC_CTA_INIT_COUNT
	.align		4
        /*0084*/ 	.byte	0x02, 0x4a
	.zero		1
	.zero		1


	//----- nvinfo : EIATTR_EXIT_INSTR_OFFSETS
	.align		4
        /*0088*/ 	.byte	0x04, 0x1c
        /*008a*/ 	.short	(.L_25 - .L_24)


	//   ....[0]....
.L_24:
        /*008c*/ 	.word	0x00000070


	//   ....[1]....
        /*0090*/ 	.word	0x00000db0


	//   ....[2]....
        /*0094*/ 	.word	0x00000df0


	//----- nvinfo : EIATTR_CRS_STACK_SIZE
	.align		4
.L_25:
        /*0098*/ 	.byte	0x04, 0x1e
        /*009a*/ 	.short	(.L_27 - .L_26)
.L_26:
        /*009c*/ 	.word	0x00000000


	//----- nvinfo : EIATTR_CBANK_PARAM_SIZE
	.align		4
.L_27:
        /*00a0*/ 	.byte	0x03, 0x19
        /*00a2*/ 	.short	0x002c


	//----- nvinfo : EIATTR_PARAM_CBANK
	.align		4
        /*00a4*/ 	.byte	0x04, 0x0a
        /*00a6*/ 	.short	(.L_29 - .L_28)
	.align		4
.L_28:
        /*00a8*/ 	.word	index@(.nv.constant0._Z18average_pooling_1DPKfiiiPfmi)
        /*00ac*/ 	.short	0x0380
        /*00ae*/ 	.short	0x002c


	//----- nvinfo : EIATTR_SW_WAR
	.align		4
.L_29:
        /*00b0*/ 	.byte	0x04, 0x36
        /*00b2*/ 	.short	(.L_31 - .L_30)
.L_30:
        /*00b4*/ 	.word	0x00000008
.L_31:


//--------------------- .nv.callgraph             --------------------------
	.section	.nv.callgraph,"",@"SHT_CUDA_CALLGRAPH"
	.align	4
	.sectionentsize	8
	.align		4
        /*0000*/ 	.word	0x00000000
	.align		4
        /*0004*/ 	.word	0xffffffff
	.align		4
        /*0008*/ 	.word	0x00000000
	.align		4
        /*000c*/ 	.word	0xfffffffe
	.align		4
        /*0010*/ 	.word	0x00000000
	.align		4
        /*0014*/ 	.word	0xfffffffd
	.align		4
        /*0018*/ 	.word	0x00000000
	.align		4
        /*001c*/ 	.word	0xfffffffc


//--------------------- .text._Z18average_pooling_1DPKfiiiPfmi --------------------------
	.section	.text._Z18average_pooling_1DPKfiiiPfmi,"ax",@progbits
	.align	128
        .global         _Z18average_pooling_1DPKfiiiPfmi
        .type           _Z18average_pooling_1DPKfiiiPfmi,@function
        .size           _Z18average_pooling_1DPKfiiiPfmi,(.L_x_21 - _Z18average_pooling_1DPKfiiiPfmi)
        .other          _Z18average_pooling_1DPKfiiiPfmi,@"STO_CUDA_ENTRY STV_DEFAULT"
_Z18average_pooling_1DPKfiiiPfmi:
.text._Z18average_pooling_1DPKfiiiPfmi:
[----:B------:R-:W-:Y:S01]  /*0000*/  LDC R1, c[0x0][0x37c] ;  /* 0x0000df00ff017b82 */ /* 0x000fe20000000800 */
[----:B------:R-:W0:Y:S01]  /*0010*/  S2R R0, SR_CTAID.X ;  /* 0x0000000000007919 */ /* 0x000e220000002500 */
[----:B------:R-:W0:Y:S01]  /*0020*/  LDCU UR4, c[0x0][0x360] ;  /* 0x00006c00ff0477ac */ /* 0x000e220008000800 */
[----:B------:R-:W0:Y:S01]  /*0030*/  S2R R3, SR_TID.X ;  /* 0x0000000000037919 */ /* 0x000e220000002100 */
[----:B------:R-:W1:Y:S01]  /*0040*/  LDCU UR5, c[0x0][0x3a8] ;  /* 0x00007500ff0577ac */ /* 0x000e620008000800 */
[----:B0-----:R-:W-:-:S05]  /*0050*/  IMAD R0, R0, UR4, R3 ;  /* 0x0000000400007c24 */ /* 0x001fca000f8e0203 */
[----:B-1----:R-:W-:-:S13]  /*0060*/  ISETP.GE.AND P0, PT, R0, UR5, PT ;  /* 0x0000000500007c0c */ /* 0x002fda000bf06270 */
[----:B------:R-:W-:Y:S05]  /*0070*/  @P0 EXIT ;  /* 0x000000000000094d */ /* 0x000fea0003800000 */
[----:B------:R-:W0:Y:S01]  /*0080*/  LDCU.64 UR6, c[0x0][0x388] ;  /* 0x00007100ff0677ac */ /* 0x000e220008000a00 */
[----:B------:R-:W1:Y:S01]  /*0090*/  LDC R3, c[0x0][0x390] ;  /* 0x0000e400ff037b82 */ /* 0x000e620000000800 */
[----:B------:R-:W-:Y:S01]  /*00a0*/  IMAD.MOV.U32 R2, RZ, RZ, RZ ;  /* 0x000000ffff027224 */ /* 0x000fe200078e00ff */
[----:B------:R-:W2:Y:S01]  /*00b0*/  LDCU.64 UR8, c[0x0][0x358] ;  /* 0x00006b00ff0877ac */ /* 0x000ea20008000a00 */
[----:B0-----:R-:W-:Y:S01]  /*00c0*/  UISETP.GE.AND UP0, UPT, UR6, 0x1, UPT ;  /* 0x000000010600788c */ /* 0x001fe2000bf06270 */
[----:B-1----:R-:W-:-:S08]  /*00d0*/  IMAD R3, R0, UR7, -R3 ;  /* 0x0000000700037c24 */ /* 0x002fd0000f8e0a03 */
[----:B--2---:R-:W-:Y:S05]  /*00e0*/  BRA.U !UP0, `(.L_x_0) ;  /* 0x0000000908dc7547 */ /* 0x004fea000b800000 */
[----:B------:R-:W-:Y:S01]  /*00f0*/  UISETP.GE.U32.AND UP1, UPT, UR6, 0x8, UPT ;  /* 0x000000080600788c */ /* 0x000fe2000bf26070 */
[----:B------:R-:W-:Y:S01]  /*0100*/  IMAD.MOV.U32 R2, RZ, RZ, RZ ;  /* 0x000000ffff027224 */ /* 0x000fe200078e00ff */
[----:B------:R-:W-:Y:S01]  /*0110*/  ULOP3.LUT UR7, UR6, 0x7, URZ, 0xc0, !UPT ;  /* 0x0000000706077892 */ /* 0x000fe2000f8ec0ff */
[----:B------:R-:W-:-:S03]  /*0120*/  UMOV UR4, URZ ;  /* 0x000000ff00047c82 */ /* 0x000fc60008000000 */
[----:B------:R-:W-:-:S03]  /*0130*/  UISETP.NE.AND UP0, UPT, UR7, URZ, UPT ;  /* 0x000000ff0700728c */ /* 0x000fc6000bf05270 */
[----:B------:R-:W-:Y:S08]  /*0140*/  BRA.U !UP1, `(.L_x_1) ;  /* 0x0000000509787547 */ /* 0x000ff0000b800000 */
[----:B------:R-:W-:Y:S01]  /*0150*/  ULOP3.LUT UR4, UR6, 0x7ffffff8, URZ, 0xc0, !UPT ;  /* 0x7ffffff806047892 */ /* 0x000fe2000f8ec0ff */
[C---:B------:R-:W-:Y:S01]  /*0160*/  VIADD R9, R3.reuse, 0x3 ;  /* 0x0000000303097836 */ /* 0x040fe20000000000 */
[----:B------:R-:W0:Y:S01]  /*0170*/  LDCU.64 UR10, c[0x0][0x3a0] ;  /* 0x00007400ff0a77ac */ /* 0x000e220008000a00 */
[C---:B------:R-:W-:Y:S02]  /*0180*/  VIADD R21, R3.reuse, 0x1 ;  /* 0x0000000103157836 */ /* 0x040fe40000000000 */
[C---:B------:R-:W-:Y:S01]  /*0190*/  VIADD R20, R3.reuse, 0x2 ;  /* 0x0000000203147836 */ /* 0x040fe20000000000 */
[----:B------:R-:W-:Y:S01]  /*01a0*/  UIADD3 UR5, UPT, UPT, -UR4, URZ, URZ ;  /* 0x000000ff04057290 */ /* 0x000fe2000fffe1ff */
[C---:B------:R-:W-:Y:S02]  /*01b0*/  VIADD R4, R3.reuse, 0x4 ;  /* 0x0000000403047836 */ /* 0x040fe40000000000 */
[C---:B------:R-:W-:Y:S02]  /*01c0*/  VIADD R6, R3.reuse, 0x5 ;  /* 0x0000000503067836 */ /* 0x040fe40000000000 */
[----:B------:R-:W-:-:S02]  /*01d0*/  VIADD R7, R3, 0x6 ;  /* 0x0000000603077836 */ /* 0x000fc40000000000 */
[----:B------:R-:W-:Y:S02]  /*01e0*/  VIADD R8, R3, 0x7 ;  /* 0x0000000703087836 */ /* 0x000fe40000000000 */
[----:B------:R-:W-:Y:S02]  /*01f0*/  IMAD.MOV.U32 R2, RZ, RZ, RZ ;  /* 0x000000ffff027224 */ /* 0x000fe400078e00ff */
[----:B------:R-:W-:-:S07]  /*0200*/  IMAD.MOV.U32 R5, RZ, RZ, R3 ;  /* 0x000000ffff057224 */ /* 0x000fce00078e0003 */
.L_x_2:
[----:B0-----:R-:W-:Y:S01]  /*0210*/  ISETP.GE.U32.AND P6, PT, R5, UR10, PT ;  /* 0x0000000a05007c0c */ /* 0x001fe2000bfc6070 */
[----:B------:R-:W-:Y:S01]  /*0220*/  VIADD R13, R9, 0xfffffffd ;  /* 0xfffffffd090d7836 */ /* 0x000fe20000000000 */
[----:B------:R-:W-:-:S04]  /*0230*/  SHF.R.S32.HI R10, RZ, 0x1f, R5 ;  /* 0x0000001fff0a7819 */ /* 0x000fc80000011405 */
[----:B------:R-:W-:-:S04]  /*0240*/  ISETP.GE.U32.AND.EX P6, PT, R10, UR11, PT, P6 ;  /* 0x0000000b0a007c0c */ /* 0x000fc8000bfc6160 */
[----:B------:R-:W-:-:S13]  /*0250*/  ISETP.LT.OR P6, PT, R13, RZ, P6 ;  /* 0x000000ff0d00720c */ /* 0x000fda00037c1670 */
[----:B------:R-:W0:Y:S02]  /*0260*/  @!P6 LDC.64 R10, c[0x0][0x380] ;  /* 0x0000e000ff0aeb82 */ /* 0x000e240000000a00 */
[----:B0-----:R-:W-:-:S06]  /*0270*/  @!P6 IMAD.WIDE.U32 R10, R13, 0x4, R10 ;  /* 0x000000040d0ae825 */ /* 0x001fcc00078e000a */
[----:B------:R0:W2:Y:S01]  /*0280*/  @!P6 LDG.E.CONSTANT R11, desc[UR8][R10.64] ;  /* 0x000000080a0be981 */ /* 0x0000a2000c1e9900 */
[----:B------:R-:W-:Y:S01]  /*0290*/  ISETP.GE.U32.AND P0, PT, R21, UR10, PT ;  /* 0x0000000a15007c0c */ /* 0x000fe2000bf06070 */
[C---:B------:R-:W-:Y:S01]  /*02a0*/  VIADD R17, R9.reuse, 0xfffffffe ;  /* 0xfffffffe09117836 */ /* 0x040fe20000000000 */
[----:B------:R-:W-:Y:S01]  /*02b0*/  SHF.R.S32.HI R12, RZ, 0x1f, R21 ;  /* 0x0000001fff0c7819 */ /* 0x000fe20000011415 */
[C---:B------:R-:W-:Y:S01]  /*02c0*/  VIADD R15, R9.reuse, 0xffffffff ;  /* 0xffffffff090f7836 */ /* 0x040fe20000000000 */
[----:B------:R-:W-:Y:S01]  /*02d0*/  ISETP.GE.U32.AND P1, PT, R20, UR10, PT ;  /* 0x0000000a14007c0c */ /* 0x000fe2000bf26070 */
[C---:B------:R-:W-:Y:S01]  /*02e0*/  VIADD R24, R9.reuse, 0x1 ;  /* 0x0000000109187836 */ /* 0x040fe20000000000 */
[----:B------:R-:W-:Y:S01]  /*02f0*/  SHF.R.S32.HI R13, RZ, 0x1f, R20 ;  /* 0x0000001fff0d7819 */ /* 0x000fe20000011414 */
[C---:B------:R-:W-:Y:S01]  /*0300*/  VIADD R23, R9.reuse, 0x2 ;  /* 0x0000000209177836 */ /* 0x040fe20000000000 */
[----:B------:R-:W-:Y:S01]  /*0310*/  ISETP.GE.U32.AND.EX P0, PT, R12, UR11, PT, P0 ;  /* 0x0000000b0c007c0c */ /* 0x000fe2000bf06100 */
[----:B------:R-:W-:Y:S01]  /*0320*/  VIADD R25, R9, 0x3 ;  /* 0x0000000309197836 */ /* 0x000fe20000000000 */
[----:B------:R-:W-:Y:S01]  /*0330*/  ISETP.GE.U32.AND.EX P1, PT, R13, UR11, PT, P1 ;  /* 0x0000000b0d007c0c */ /* 0x000fe2000bf26110 */
[----:B------:R-:W-:Y:S01]  /*0340*/  VIADD R27, R9, 0x4 ;  /* 0x00000004091b7836 */ /* 0x000fe20000000000 */
[----:B------:R-:W-:-:S02]  /*0350*/  ISETP.LT.OR P0, PT, R17, RZ, P0 ;  /* 0x000000ff1100720c */ /* 0x000fc40000701670 */
[----:B------:R-:W-:Y:S02]  /*0360*/  ISETP.LT.OR P1, PT, R15, RZ, P1 ;  /* 0x000000ff0f00720c */ /* 0x000fe40000f21670 */
[----:B------:R-:W-:Y:S02]  /*0370*/  ISETP.GE.U32.AND P4, PT, R9, UR10, PT ;  /* 0x0000000a09007c0c */ /* 0x000fe4000bf86070 */
[----:B0-----:R-:W-:Y:S02]  /*0380*/  SHF.R.S32.HI R10, RZ, 0x1f, R9 ;  /* 0x0000001fff0a7819 */ /* 0x001fe40000011409 */
[----:B------:R-:W-:Y:S02]  /*0390*/  SHF.R.S32.HI R12, RZ, 0x1f, R4 ;  /* 0x0000001fff0c7819 */ /* 0x000fe40000011404 */
[----:B------:R-:W-:Y:S02]  /*03a0*/  ISETP.GE.U32.AND P2, PT, R4, UR10, PT ;  /* 0x0000000a04007c0c */ /* 0x000fe4000bf46070 */
[----:B------:R-:W-:Y:S01]  /*03b0*/  ISETP.GE.U32.AND.EX P4, PT, R10, UR11, PT, P4 ;  /* 0x0000000b0a007c0c */ /* 0x000fe2000bf86140 */
[----:B------:R-:W0:Y:S01]  /*03c0*/  @!P0 LDC.64 R28, c[0x0][0x380] ;  /* 0x0000e000ff1c8b82 */ /* 0x000e220000000a00 */
[----:B------:R-:W-:-:S02]  /*03d0*/  ISETP.GE.U32.AND.EX P2, PT, R12, UR11, PT, P2 ;  /* 0x0000000b0c007c0c */ /* 0x000fc4000bf46120 */
[----:B------:R-:W-:Y:S02]  /*03e0*/  ISETP.GE.U32.AND P3, PT, R6, UR10, PT ;  /* 0x0000000a06007c0c */ /* 0x000fe4000bf66070 */
[----:B------:R-:W-:Y:S02]  /*03f0*/  SHF.R.S32.HI R10, RZ, 0x1f, R6 ;  /* 0x0000001fff0a7819 */ /* 0x000fe40000011406 */
[----:B------:R-:W-:Y:S01]  /*0400*/  ISETP.LT.OR P4, PT, R9, RZ, P4 ;  /* 0x000000ff0900720c */ /* 0x000fe20002781670 */
[----:B------:R-:W1:Y:S01]  /*0410*/  @!P1 LDC.64 R12, c[0x0][0x380] ;  /* 0x0000e000ff0c9b82 */ /* 0x000e620000000a00 */
[----:B------:R-:W-:Y:S02]  /*0420*/  ISETP.GE.U32.AND P5, PT, R7, UR10, PT ;  /* 0x0000000a07007c0c */ /* 0x000fe4000bfa6070 */
[----:B------:R-:W-:Y:S02]  /*0430*/  SHF.R.S32.HI R14, RZ, 0x1f, R7 ;  /* 0x0000001fff0e7819 */ /* 0x000fe40000011407 */
[----:B------:R-:W-:-:S02]  /*0440*/  ISETP.LT.OR P2, PT, R24, RZ, P2 ;  /* 0x000000ff1800720c */ /* 0x000fc40001741670 */
[----:B------:R-:W-:Y:S02]  /*0450*/  ISETP.GE.U32.AND.EX P3, PT, R10, UR11, PT, P3 ;  /* 0x0000000b0a007c0c */ /* 0x000fe4000bf66130 */
[----:B------:R-:W-:Y:S02]  /*0460*/  ISETP.GE.U32.AND.EX P5, PT, R14, UR11, PT, P5 ;  /* 0x0000000b0e007c0c */ /* 0x000fe4000bfa6150 */
[----:B------:R-:W-:Y:S01]  /*0470*/  SHF.R.S32.HI R14, RZ, 0x1f, R8 ;  /* 0x0000001fff0e7819 */ /* 0x000fe20000011408 */
[----:B------:R-:W3:Y:S01]  /*0480*/  @!P4 LDC.64 R18, c[0x0][0x380] ;  /* 0x0000e000ff12cb82 */ /* 0x000ee20000000a00 */
[----:B------:R-:W-:Y:S02]  /*0490*/  ISETP.LT.OR P3, PT, R23, RZ, P3 ;  /* 0x000000ff1700720c */ /* 0x000fe40001f61670 */
[----:B------:R-:W-:Y:S01]  /*04a0*/  ISETP.LT.OR P5, PT, R25, RZ, P5 ;  /* 0x000000ff1900720c */ /* 0x000fe20002fa1670 */
[----:B0-----:R-:W-:-:S06]  /*04b0*/  @!P0 IMAD.WIDE.U32 R28, R17, 0x4, R28 ;  /* 0x00000004111c8825 */ /* 0x001fcc00078e001c */
[----:B------:R-:W4:Y:S01]  /*04c0*/  @!P0 LDG.E.CONSTANT R29, desc[UR8][R28.64] ;  /* 0x000000081c1d8981 */ /* 0x000f22000c1e9900 */
[----:B-1----:R-:W-:-:S03]  /*04d0*/  @!P1 IMAD.WIDE.U32 R12, R15, 0x4, R12 ;  /* 0x000000040f0c9825 */ /* 0x002fc600078e000c */
[----:B------:R-:W0:Y:S02]  /*04e0*/  @!P3 LDC.64 R16, c[0x0][0x380] ;  /* 0x0000e000ff10bb82 */ /* 0x000e240000000a00 */
[----:B------:R1:W5:Y:S01]  /*04f0*/  @!P1 LDG.E.CONSTANT R22, desc[UR8][R12.64] ;  /* 0x000000080c169981 */ /* 0x000362000c1e9900 */
[----:B---3--:R-:W-:-:S06]  /*0500*/  @!P4 IMAD.WIDE.U32 R18, R9, 0x4, R18 ;  /* 0x000000040912c825 */ /* 0x008fcc00078e0012 */
[----:B------:R-:W3:Y:S01]  /*0510*/  @!P4 LDG.E.CONSTANT R19, desc[UR8][R18.64] ;  /* 0x000000081213c981 */ /* 0x000ee2000c1e9900 */
[----:B0-----:R-:W-:-:S06]  /*0520*/  @!P3 IMAD.WIDE.U32 R16, R23, 0x4, R16 ;  /* 0x000000041710b825 */ /* 0x001fcc00078e0010 */
[----:B------:R-:W3:Y:S01]  /*0530*/  @!P3 LDG.E.CONSTANT R17, desc[UR8][R16.64] ;  /* 0x000000081011b981 */ /* 0x000ee2000c1e9900 */
[----:B--2---:R-:W-:Y:S01]  /*0540*/  @!P6 FADD R2, R2, R11 ;  /* 0x0000000b0202e221 */ /* 0x004fe20000000000 */
[----:B------:R-:W-:Y:S01]  /*0550*/  ISETP.GE.U32.AND P6, PT, R8, UR10, PT ;  /* 0x0000000a08007c0c */ /* 0x000fe2000bfc6070 */
[----:B------:R-:W0:Y:S03]  /*0560*/  @!P2 LDC.64 R10, c[0x0][0x380] ;  /* 0x0000e000ff0aab82 */ /* 0x000e260000000a00 */
[----:B------:R-:W-:-:S04]  /*0570*/  ISETP.GE.U32.AND.EX P6, PT, R14, UR11, PT, P6 ;  /* 0x0000000b0e007c0c */ /* 0x000fc8000bfc6160 */
[----:B------:R-:W-:Y:S01]  /*0580*/  ISETP.LT.OR P6, PT, R27, RZ, P6 ;  /* 0x000000ff1b00720c */ /* 0x000fe200037c1670 */
[----:B------:R-:W2:-:S12]  /*0590*/  @!P5 LDC.64 R14, c[0x0][0x380] ;  /* 0x0000e000ff0edb82 */ /* 0x000e980000000a00 */
[----:B-1----:R-:W1:Y:S01]  /*05a0*/  @!P6 LDC.64 R12, c[0x0][0x380] ;  /* 0x0000e000ff0ceb82 */ /* 0x002e620000000a00 */
[----:B0-----:R-:W-:-:S06]  /*05b0*/  @!P2 IMAD.WIDE.U32 R10, R24, 0x4, R10 ;  /* 0x00000004180aa825 */ /* 0x001fcc00078e000a */
[----:B------:R-:W3:Y:S01]  /*05c0*/  @!P2 LDG.E.CONSTANT R11, desc[UR8][R10.64] ;  /* 0x000000080a0ba981 */ /* 0x000ee2000c1e9900 */
[----:B--2---:R-:W-:-:S06]  /*05d0*/  @!P5 IMAD.WIDE.U32 R14, R25, 0x4, R14 ;  /* 0x00000004190ed825 */ /* 0x004fcc00078e000e */
[----:B------:R-:W2:Y:S01]  /*05e0*/  @!P5 LDG.E.CONSTANT R15, desc[UR8][R14.64] ;  /* 0x000000080e0fd981 */ /* 0x000ea2000c1e9900 */
[----:B-1----:R-:W-:-:S06]  /*05f0*/  @!P6 IMAD.WIDE.U32 R24, R27, 0x4, R12 ;  /* 0x000000041b18e825 */ /* 0x002fcc00078e000c */
[----:B------:R-:W2:Y:S01]  /*0600*/  @!P6 LDG.E.CONSTANT R25, desc[UR8][R24.64] ;  /* 0x000000081819e981 */ /* 0x000ea2000c1e9900 */
[----:B----4-:R-:W-:Y:S01]  /*0610*/  @!P0 FADD R2, R2, R29 ;  /* 0x0000001d02028221 */ /* 0x010fe20000000000 */
[----:B------:R-:W-:-:S03]  /*0620*/  UIADD3 UR5, UPT, UPT, UR5, 0x8, URZ ;  /* 0x0000000805057890 */ /* 0x000fc6000fffe0ff */
[----:B-----5:R-:W-:Y:S01]  /*0630*/  @!P1 FADD R2, R2, R22 ;  /* 0x0000001602029221 */ /* 0x020fe20000000000 */
[----:B------:R-:W-:-:S03]  /*0640*/  UISETP.NE.AND UP1, UPT, UR5, URZ, UPT ;  /* 0x000000ff0500728c */ /* 0x000fc6000bf25270 */
[----:B---3--:R-:W-:Y:S01]  /*0650*/  @!P4 FADD R2, R2, R19 ;  /* 0x000000130202c221 */ /* 0x008fe20000000000 */
[----:B------:R-:W-:Y:S02]  /*0660*/  VIADD R21, R21, 0x8 ;  /* 0x0000000815157836 */ /* 0x000fe40000000000 */
[----:B------:R-:W-:Y:S02]  /*0670*/  VIADD R20, R20, 0x8 ;  /* 0x0000000814147836 */ /* 0x000fe40000000000 */
[----:B------:R-:W-:Y:S02]  /*0680*/  VIADD R5, R5, 0x8 ;  /* 0x0000000805057836 */ /* 0x000fe40000000000 */
[----:B------:R-:W-:Y:S02]  /*0690*/  VIADD R4, R4, 0x8 ;  /* 0x0000000804047836 */ /* 0x000fe40000000000 */
[----:B------:R-:W-:Y:S02]  /*06a0*/  VIADD R6, R6, 0x8 ;  /* 0x0000000806067836 */ /* 0x000fe40000000000 */
[----:B------:R-:W-:-:S02]  /*06b0*/  VIADD R7, R7, 0x8 ;  /* 0x0000000807077836 */ /* 0x000fc40000000000 */
[----:B------:R-:W-:Y:S02]  /*06c0*/  VIADD R8, R8, 0x8 ;  /* 0x0000000808087836 */ /* 0x000fe40000000000 */
[----:B------:R-:W-:Y:S02]  /*06d0*/  VIADD R9, R9, 0x8 ;  /* 0x0000000809097836 */ /* 0x000fe40000000000 */
[----:B------:R-:W-:-:S04]  /*06e0*/  @!P2 FADD R2, R2, R11 ;  /* 0x0000000b0202a221 */ /* 0x000fc80000000000 */
[----:B------:R-:W-:-:S04]  /*06f0*/  @!P3 FADD R2, R2, R17 ;  /* 0x000000110202b221 */ /* 0x000fc80000000000 */
[----:B--2---:R-:W-:-:S04]  /*0700*/  @!P5 FADD R2, R2, R15 ;  /* 0x0000000f0202d221 */ /* 0x004fc80000000000 */
[----:B------:R-:W-:Y:S01]  /*0710*/  @!P6 FADD R2, R2, R25 ;  /* 0x000000190202e221 */ /* 0x000fe20000000000 */
[----:B------:R-:W-:Y:S06]  /*0720*/  BRA.U UP1, `(.L_x_2) ;  /* 0xfffffff901b87547 */ /* 0x000fec000b83ffff */
.L_x_1:
[----:B------:R-:W-:Y:S05]  /*0730*/  BRA.U !UP0, `(.L_x_0) ;  /* 0x0000000508487547 */ /* 0x000fea000b800000 */
[----:B------:R-:W0:Y:S01]  /*0740*/  LDCU UR5, c[0x0][0x388] ;  /* 0x00007100ff0577ac */ /* 0x000e220008000800 */
[----:B------:R-:W-:Y:S02]  /*0750*/  UISETP.GE.U32.AND UP0, UPT, UR7, 0x4, UPT ;  /* 0x000000040700788c */ /* 0x000fe4000bf06070 */
[----:B0-----:R-:W-:-:S04]  /*0760*/  ULOP3.LUT UR6, UR5, 0x3, URZ, 0xc0, !UPT ;  /* 0x0000000305067892 */ /* 0x001fc8000f8ec0ff */
[----:B------:R-:W-:-:S03]  /*0770*/  UISETP.NE.AND UP1, UPT, UR6, URZ, UPT ;  /* 0x000000ff0600728c */ /* 0x000fc6000bf25270 */
[----:B------:R-:W-:Y:S08]  /*0780*/  BRA.U !UP0, `(.L_x_3) ;  /* 0x0000000108987547 */ /* 0x000ff0000b800000 */
[----:B------:R-:W0:Y:S01]  /*0790*/  LDCU.64 UR10, c[0x0][0x3a0] ;  /* 0x00007400ff0a77ac */ /* 0x000e220008000a00 */
[----:B------:R-:W-:-:S04]  /*07a0*/  VIADD R13, R3, UR4 ;  /* 0x00000004030d7c36 */ /* 0x000fc80008000000 */
[C---:B------:R-:W-:Y:S01]  /*07b0*/  VIADD R15, R13.reuse, 0x1 ;  /* 0x000000010d0f7836 */ /* 0x040fe20000000000 */
[----:B------:R-:W-:Y:S01]  /*07c0*/  SHF.R.S32.HI R4, RZ, 0x1f, R13 ;  /* 0x0000001fff047819 */ /* 0x000fe2000001140d */
[C---:B------:R-:W-:Y:S02]  /*07d0*/  VIADD R17, R13.reuse, 0x2 ;  /* 0x000000020d117836 */ /* 0x040fe40000000000 */
[----:B------:R-:W-:-:S03]  /*07e0*/  VIADD R19, R13, 0x3 ;  /* 0x000000030d137836 */ /* 0x000fc60000000000 */
[----:B------:R-:W-:Y:S02]  /*07f0*/  SHF.R.S32.HI R5, RZ, 0x1f, R17 ;  /* 0x0000001fff057819 */ /* 0x000fe40000011411 */
[----:B0-----:R-:W-:Y:S02]  /*0800*/  ISETP.GE.U32.AND P0, PT, R13, UR10, PT ;  /* 0x0000000a0d007c0c */ /* 0x001fe4000bf06070 */
[----:B------:R-:W-:Y:S02]  /*0810*/  ISETP.GE.U32.AND P1, PT, R15, UR10, PT ;  /* 0x0000000a0f007c0c */ /* 0x000fe4000bf26070 */
[----:B------:R-:W-:Y:S02]  /*0820*/  ISETP.GE.U32.AND.EX P0, PT, R4, UR11, PT, P0 ;  /* 0x0000000b04007c0c */ /* 0x000fe4000bf06100 */
[----:B------:R-:W-:Y:S02]  /*0830*/  SHF.R.S32.HI R4, RZ, 0x1f, R15 ;  /* 0x0000001fff047819 */ /* 0x000fe4000001140f */
[----:B------:R-:W-:-:S02]  /*0840*/  ISETP.GE.U32.AND P2, PT, R17, UR10, PT ;  /* 0x0000000a11007c0c */ /* 0x000fc4000bf46070 */
[----:B------:R-:W-:Y:S02]  /*0850*/  ISETP.GE.U32.AND.EX P1, PT, R4, UR11, PT, P1 ;  /* 0x0000000b04007c0c */ /* 0x000fe4000bf26110 */
[----:B------:R-:W-:Y:S02]  /*0860*/  ISETP.LT.OR P0, PT, R13, RZ, P0 ;  /* 0x000000ff0d00720c */ /* 0x000fe40000701670 */
[----:B------:R-:W-:Y:S02]  /*0870*/  ISETP.GE.U32.AND.EX P2, PT, R5, UR11, PT, P2 ;  /* 0x0000000b05007c0c */ /* 0x000fe4000bf46120 */
[----:B------:R-:W-:Y:S02]  /*0880*/  ISETP.GE.U32.AND P3, PT, R19, UR10, PT ;  /* 0x0000000a13007c0c */ /* 0x000fe4000bf66070 */
[----:B------:R-:W-:Y:S02]  /*0890*/  SHF.R.S32.HI R4, RZ, 0x1f, R19 ;  /* 0x0000001fff047819 */ /* 0x000fe40000011413 */
[----:B------:R-:W-:-:S02]  /*08a0*/  ISETP.LT.OR P1, PT, R15, RZ, P1 ;  /* 0x000000ff0f00720c */ /* 0x000fc40000f21670 */
[----:B------:R-:W-:Y:S02]  /*08b0*/  ISETP.GE.U32.AND.EX P3, PT, R4, UR11, PT, P3 ;  /* 0x0000000b04007c0c */ /* 0x000fe4000bf66130 */
[----:B------:R-:W-:Y:S01]  /*08c0*/  ISETP.LT.OR P2, PT, R17, RZ, P2 ;  /* 0x000000ff1100720c */ /* 0x000fe20001741670 */
[----:B------:R-:W0:Y:S01]  /*08d0*/  @!P0 LDC.64 R6, c[0x0][0x380] ;  /* 0x0000e000ff068b82 */ /* 0x000e220000000a00 */
[----:B------:R-:W-:-:S07]  /*08e0*/  ISETP.LT.OR P3, PT, R19, RZ, P3 ;  /* 0x000000ff1300720c */ /* 0x000fce0001f61670 */
[----:B------:R-:W1:Y:S08]  /*08f0*/  @!P1 LDC.64 R8, c[0x0][0x380] ;  /* 0x0000e000ff089b82 */ /* 0x000e700000000a00 */
[----:B------:R-:W2:Y:S08]  /*0900*/  @!P2 LDC.64 R10, c[0x0][0x380] ;  /* 0x0000e000ff0aab82 */ /* 0x000eb00000000a00 */
[----:B------:R-:W3:Y:S01]  /*0910*/  @!P3 LDC.64 R4, c[0x0][0x380] ;  /* 0x0000e000ff04bb82 */ /* 0x000ee20000000a00 */
[----:B0-----:R-:W-:-:S06]  /*0920*/  @!P0 IMAD.WIDE.U32 R6, R13, 0x4, R6 ;  /* 0x000000040d068825 */ /* 0x001fcc00078e0006 */
[----:B------:R-:W4:Y:S01]  /*0930*/  @!P0 LDG.E.CONSTANT R7, desc[UR8][R6.64] ;  /* 0x0000000806078981 */ /* 0x000f22000c1e9900 */
[----:B-1----:R-:W-:-:S06]  /*0940*/  @!P1 IMAD.WIDE.U32 R8, R15, 0x4, R8 ;  /* 0x000000040f089825 */ /* 0x002fcc00078e0008 */
[----:B------:R-:W5:Y:S01]  /*0950*/  @!P1 LDG.E.CONSTANT R9, desc[UR8][R8.64] ;  /* 0x0000000808099981 */ /* 0x000f62000c1e9900 */
[----:B--2---:R-:W-:-:S06]  /*0960*/  @!P2 IMAD.WIDE.U32 R10, R17, 0x4, R10 ;  /* 0x00000004110aa825 */ /* 0x004fcc00078e000a */
[----:B------:R-:W2:Y:S01]  /*0970*/  @!P2 LDG.E.CONSTANT R11, desc[UR8][R10.64] ;  /* 0x000000080a0ba981 */ /* 0x000ea2000c1e9900 */
[----:B---3--:R-:W-:-:S06]  /*0980*/  @!P3 IMAD.WIDE.U32 R4, R19, 0x4, R4 ;  /* 0x000000041304b825 */ /* 0x008fcc00078e0004 */
[----:B------:R-:W3:Y:S01]  /*0990*/  @!P3 LDG.E.CONSTANT R5, desc[UR8][R4.64] ;  /* 0x000000080405b981 */ /* 0x000ee2000c1e9900 */
[----:B------:R-:W-:Y:S01]  /*09a0*/  UIADD3 UR4, UPT, UPT, UR4, 0x4, URZ ;  /* 0x0000000404047890 */ /* 0x000fe2000fffe0ff */
[----:B----4-:R-:W-:-:S04]  /*09b0*/  @!P0 FADD R2, R2, R7 ;  /* 0x0000000702028221 */ /* 0x010fc80000000000 */
[----:B-----5:R-:W-:-:S04]  /*09c0*/  @!P1 FADD R2, R2, R9 ;  /* 0x0000000902029221 */ /* 0x020fc80000000000 */
[----:B--2---:R-:W-:-:S04]  /*09d0*/  @!P2 FADD R2, R2, R11 ;  /* 0x0000000b0202a221 */ /* 0x004fc80000000000 */
[----:B---3--:R-:W-:-:S07]  /*09e0*/  @!P3 FADD R2, R2, R5 ;  /* 0x000000050202b221 */ /* 0x008fce0000000000 */
.L_x_3:
[----:B------:R-:W-:Y:S05]  /*09f0*/  BRA.U !UP1, `(.L_x_0) ;  /* 0x0000000109987547 */ /* 0x000fea000b800000 */
[----:B------:R-:W-:Y:S02]  /*0a00*/  UISETP.NE.AND UP0, UPT, UR6, 0x1, UPT ;  /* 0x000000010600788c */ /* 0x000fe4000bf05270 */
[----:B------:R-:W-:-:S04]  /*0a10*/  ULOP3.LUT UR5, UR5, 0x1, URZ, 0xc0, !UPT ;  /* 0x0000000105057892 */ /* 0x000fc8000f8ec0ff */
[----:B------:R-:W-:-:S03]  /*0a20*/  UISETP.NE.U32.AND UP1, UPT, UR5, 0x1, UPT ;  /* 0x000000010500788c */ /* 0x000fc6000bf25070 */
[----:B------:R-:W-:Y:S08]  /*0a30*/  BRA.U !UP0, `(.L_x_4) ;  /* 0x0000000108507547 */ /* 0x000ff0000b800000 */
[----:B------:R-:W0:Y:S01]  /*0a40*/  LDCU.64 UR6, c[0x0][0x3a0] ;  /* 0x00007400ff0677ac */ /* 0x000e220008000a00 */
[----:B------:R-:W-:-:S04]  /*0a50*/  VIADD R11, R3, UR4 ;  /* 0x00000004030b7c36 */ /* 0x000fc80008000000 */
[----:B------:R-:W-:Y:S01]  /*0a60*/  VIADD R9, R11, 0x1 ;  /* 0x000000010b097836 */ /* 0x000fe20000000000 */
[----:B------:R-:W-:-:S04]  /*0a70*/  SHF.R.S32.HI R4, RZ, 0x1f, R11 ;  /* 0x0000001fff047819 */ /* 0x000fc8000001140b */
[----:B------:R-:W-:Y:S02]  /*0a80*/  SHF.R.S32.HI R5, RZ, 0x1f, R9 ;  /* 0x0000001fff057819 */ /* 0x000fe40000011409 */
[----:B0-----:R-:W-:Y:S02]  /*0a90*/  ISETP.GE.U32.AND P0, PT, R11, UR6, PT ;  /* 0x000000060b007c0c */ /* 0x001fe4000bf06070 */
[----:B------:R-:W-:Y:S02]  /*0aa0*/  ISETP.GE.U32.AND P1, PT, R9, UR6, PT ;  /* 0x0000000609007c0c */ /* 0x000fe4000bf26070 */
[----:B------:R-:W-:Y:S02]  /*0ab0*/  ISETP.GE.U32.AND.EX P0, PT, R4, UR7, PT, P0 ;  /* 0x0000000704007c0c */ /* 0x000fe4000bf06100 */
[----:B------:R-:W-:Y:S02]  /*0ac0*/  ISETP.GE.U32.AND.EX P1, PT, R5, UR7, PT, P1 ;  /* 0x0000000705007c0c */ /* 0x000fe4000bf26110 */
[----:B------:R-:W-:-:S02]  /*0ad0*/  ISETP.LT.OR P0, PT, R11, RZ, P0 ;  /* 0x000000ff0b00720c */ /* 0x000fc40000701670 */
[----:B------:R-:W-:-:S11]  /*0ae0*/  ISETP.LT.OR P1, PT, R9, RZ, P1 ;  /* 0x000000ff0900720c */ /* 0x000fd60000f21670 */
[----:B------:R-:W0:Y:S08]  /*0af0*/  @!P0 LDC.64 R4, c[0x0][0x380] ;  /* 0x0000e000ff048b82 */ /* 0x000e300000000a00 */
[----:B------:R-:W1:Y:S01]  /*0b00*/  @!P1 LDC.64 R6, c[0x0][0x380] ;  /* 0x0000e000ff069b82 */ /* 0x000e620000000a00 */
[----:B0-----:R-:W-:-:S06]  /*0b10*/  @!P0 IMAD.WIDE.U32 R4, R11, 0x4, R4 ;  /* 0x000000040b048825 */ /* 0x001fcc00078e0004 */
[----:B------:R-:W2:Y:S01]  /*0b20*/  @!P0 LDG.E.CONSTANT R5, desc[UR8][R4.64] ;  /* 0x0000000804058981 */ /* 0x000ea2000c1e9900 */
[----:B-1----:R-:W-:-:S06]  /*0b30*/  @!P1 IMAD.WIDE.U32 R6, R9, 0x4, R6 ;  /* 0x0000000409069825 */ /* 0x002fcc00078e0006 */
[----:B------:R-:W3:Y:S01]  /*0b40*/  @!P1 LDG.E.CONSTANT R7, desc[UR8][R6.64] ;  /* 0x0000000806079981 */ /* 0x000ee2000c1e9900 */
[----:B------:R-:W-:Y:S01]  /*0b50*/  UIADD3 UR4, UPT, UPT, UR4, 0x2, URZ ;  /* 0x0000000204047890 */ /* 0x000fe2000fffe0ff */
[----:B--2---:R-:W-:-:S04]  /*0b60*/  @!P0 FADD R2, R2, R5 ;  /* 0x0000000502028221 */ /* 0x004fc80000000000 */
[----:B---3--:R-:W-:-:S07]  /*0b70*/  @!P1 FADD R2, R2, R7 ;  /* 0x0000000702029221 */ /* 0x008fce0000000000 */
.L_x_4:
[----:B------:R-:W-:Y:S05]  /*0b80*/  BRA.U UP1, `(.L_x_0) ;  /* 0x0000000101347547 */ /* 0x000fea000b800000 */
[----:B------:R-:W0:Y:S01]  /*0b90*/  LDCU.64 UR6, c[0x0][0x3a0] ;  /* 0x00007400ff0677ac */ /* 0x000e220008000a00 */
[----:B------:R-:W-:Y:S01]  /*0ba0*/  VIADD R3, R3, UR4 ;  /* 0x0000000403037c36 */ /* 0x000fe20008000000 */
[----:B------:R-:W-:Y:S04]  /*0bb0*/  BSSY.RECONVERGENT B0, `(.L_x_0) ;  /* 0x000000a000007945 */ /* 0x000fe80003800200 */
[----:B------:R-:W-:Y:S02]  /*0bc0*/  SHF.R.S32.HI R4, RZ, 0x1f, R3 ;  /* 0x0000001fff047819 */ /* 0x000fe40000011403 */
[----:B0-----:R-:W-:-:S04]  /*0bd0*/  ISETP.GE.U32.AND P0, PT, R3, UR6, PT ;  /* 0x0000000603007c0c */ /* 0x001fc8000bf06070 */
[----:B------:R-:W-:-:S04]  /*0be0*/  ISETP.GE.U32.AND.EX P0, PT, R4, UR7, PT, P0 ;  /* 0x0000000704007c0c */ /* 0x000fc8000bf06100 */
[----:B------:R-:W-:-:S13]  /*0bf0*/  ISETP.LT.OR P0, PT, R3, RZ, P0 ;  /* 0x000000ff0300720c */ /* 0x000fda0000701670 */
[----:B------:R-:W-:Y:S05]  /*0c00*/  @P0 BRA `(.L_x_5) ;  /* 0x0000000000100947 */ /* 0x000fea0003800000 */
[----:B------:R-:W0:Y:S02]  /*0c10*/  LDC.64 R4, c[0x0][0x380] ;  /* 0x0000e000ff047b82 */ /* 0x000e240000000a00 */
[----:B0-----:R-:W-:-:S06]  /*0c20*/  IMAD.WIDE.U32 R4, R3, 0x4, R4 ;  /* 0x0000000403047825 */ /* 0x001fcc00078e0004 */
[----:B------:R-:W2:Y:S02]  /*0c30*/  LDG.E.CONSTANT R5, desc[UR8][R4.64] ;  /* 0x0000000804057981 */ /* 0x000ea4000c1e9900 */
[----:B--2---:R-:W-:-:S07]  /*0c40*/  FADD R2, R2, R5 ;  /* 0x0000000502027221 */ /* 0x004fce0000000000 */
.L_x_5:
[----:B------:R-:W-:Y:S05]  /*0c50*/  BSYNC.RECONVERGENT B0 ;  /* 0x0000000000007941 */ /* 0x000fea0003800200 */
.L_x_0:
[----:B------:R-:W0:Y:S02]  /*0c60*/  LDCU UR4, c[0x0][0x388] ;  /* 0x00007100ff0477ac */ /* 0x000e240008000800 */
[----:B0-----:R-:W-:-:S09]  /*0c70*/  UISETP.GE.AND UP0, UPT, UR4, 0x1, UPT ;  /* 0x000000010400788c */ /* 0x001fd2000bf06270 */
[----:B------:R-:W-:Y:S05]  /*0c80*/  BRA.U !UP0, `(.L_x_6) ;  /* 0x00000001084c7547 */ /* 0x000fea000b800000 */
[----:B------:R-:W-:Y:S01]  /*0c90*/  I2FP.F32.U32 R5, UR4 ;  /* 0x0000000400057c45 */ /* 0x000fe20008201000 */
[----:B------:R-:W-:Y:S03]  /*0ca0*/  BSSY.RECONVERGENT B0, `(.L_x_7) ;  /* 0x000000d000007945 */ /* 0x000fe60003800200 */
[----:B------:R-:W0:Y:S08]  /*0cb0*/  MUFU.RCP R4, R5 ;  /* 0x0000000500047308 */ /* 0x000e300000001000 */
[----:B------:R-:W1:Y:S01]  /*0cc0*/  FCHK P0, R2, R5 ;  /* 0x0000000502007302 */ /* 0x000e620000000000 */
[----:B0-----:R-:W-:-:S04]  /*0cd0*/  FFMA R3, -R5, R4, 1 ;  /* 0x3f80000005037423 */ /* 0x001fc80000000104 */
[----:B------:R-:W-:-:S04]  /*0ce0*/  FFMA R3, R4, R3, R4 ;  /* 0x0000000304037223 */ /* 0x000fc80000000004 */
[----:B------:R-:W-:-:S04]  /*0cf0*/  FFMA R4, R3, R2, RZ ;  /* 0x0000000203047223 */ /* 0x000fc800000000ff */
[----:B------:R-:W-:-:S04]  /*0d00*/  FFMA R7, -R5, R4, R2 ;  /* 0x0000000405077223 */ /* 0x000fc80000000102 */
[----:B------:R-:W-:Y:S01]  /*0d10*/  FFMA R7, R3, R7, R4 ;  /* 0x0000000703077223 */ /* 0x000fe20000000004 */
[----:B-1----:R-:W-:Y:S06]  /*0d20*/  @!P0 BRA `(.L_x_8) ;  /* 0x0000000000108947 */ /* 0x002fec0003800000 */
[----:B------:R-:W-:Y:S01]  /*0d30*/  IMAD.MOV.U32 R3, RZ, RZ, R2 ;  /* 0x000000ffff037224 */ /* 0x000fe200078e0002 */
[----:B------:R-:W-:-:S07]  /*0d40*/  MOV R4, 0xd60 ;  /* 0x00000d6000047802 */ /* 0x000fce0000000f00 */
[----:B------:R-:W-:Y:S05]  /*0d50*/  CALL.REL.NOINC `($__internal_0_$__cuda_sm3x_div_rn_noftz_f32_slowpath) ;  /* 0x0000000000287944 */ /* 0x000fea0003c00000 */
[----:B------:R-:W-:-:S07]  /*0d60*/  IMAD.MOV.U32 R7, RZ, RZ, R2 ;  /* 0x000000ffff077224 */ /* 0x000fce00078e0002 */
.L_x_8:
[----:B------:R-:W-:Y:S05]  /*0d70*/  BSYNC.RECONVERGENT B0 ;  /* 0x0000000000007941 */ /* 0x000fea0003800200 */
.L_x_7:
[----:B------:R-:W0:Y:S02]  /*0d80*/  LDC.64 R2, c[0x0][0x398] ;  /* 0x0000e600ff027b82 */ /* 0x000e240000000a00 */
[----:B0-----:R-:W-:-:S05]  /*0d90*/  IMAD.WIDE R2, R0, 0x4, R2 ;  /* 0x0000000400027825 */ /* 0x001fca00078e0202 */
[----:B------:R-:W-:Y:S01]  /*0da0*/  STG.E desc[UR8][R2.64], R7 ;  /* 0x0000000702007986 */ /* 0x000fe2000c101908 */
[----:B------:R-:W-:Y:S05]  /*0db0*/  EXIT ;  /* 0x000000000000794d */ /* 0x000fea0003800000 */
.L_x_6:
[----:B------:R-:W0:Y:S02]  /*0dc0*/  LDC.64 R2, c[0x0][0x398] ;  /* 0x0000e600ff027b82 */ /* 0x000e240000000a00 */
[----:B0-----:R-:W-:-:S05]  /*0dd0*/  IMAD.WIDE R2, R0, 0x4, R2 ;  /* 0x0000000400027825 */ /* 0x001fca00078e0202 */
[----:B------:R-:W-:Y:S01]  /*0de0*/  STG.E desc[UR8][R2.64], RZ ;  /* 0x000000ff02007986 */ /* 0x000fe2000c101908 */
[----:B------:R-:W-:Y:S05]  /*0df0*/  EXIT ;  /* 0x000000000000794d */ /* 0x000fea0003800000 */
        .weak           $__internal_0_$__cuda_sm3x_div_rn_noftz_f32_slowpath
        .type           $__internal_0_$__cuda_sm3x_div_rn_noftz_f32_slowpath,@function
        .size           $__internal_0_$__cuda_sm3x_div_rn_noftz_f32_slowpath,(.L_x_21 - $__internal_0_$__cuda_sm3x_div_rn_noftz_f32_slowpath)
$__internal_0_$__cuda_sm3x_div_rn_noftz_f32_slowpath:
[----:B------:R-:W-:Y:S01]  /*0e00*/  SHF.R.U32.HI R6, RZ, 0x17, R5 ;  /* 0x00000017ff067819 */ /* 0x000fe20000011605 */
[----:B------:R-:W-:Y:S01]  /*0e10*/  BSSY.RECONVERGENT B1, `(.L_x_9) ;  /* 0x0000063000017945 */ /* 0x000fe20003800200 */
[----:B------:R-:W-:Y:S02]  /*0e20*/  SHF.R.U32.HI R2, RZ, 0x17, R3 ;  /* 0x00000017ff027819 */ /* 0x000fe40000011603 */
[----:B------:R-:W-:Y:S02]  /*0e30*/  LOP3.LUT R6, R6, 0xff, RZ, 0xc0, !PT ;  /* 0x000000ff06067812 */ /* 0x000fe400078ec0ff */
[----:B------:R-:W-:-:S03]  /*0e40*/  LOP3.LUT R10, R2, 0xff, RZ, 0xc0, !PT ;  /* 0x000000ff020a7812 */ /* 0x000fc600078ec0ff */
[----:B------:R-:W-:Y:S02]  /*0e50*/  VIADD R8, R6, 0xffffffff ;  /* 0xffffffff06087836 */ /* 0x000fe40000000000 */
[----:B------:R-:W-:-:S03]  /*0e60*/  VIADD R9, R10, 0xffffffff ;  /* 0xffffffff0a097836 */ /* 0x000fc60000000000 */
[----:B------:R-:W-:-:S04]  /*0e70*/  ISETP.GT.U32.AND P0, PT, R8, 0xfd, PT ;  /* 0x000000fd0800780c */ /* 0x000fc80003f04070 */
[----:B------:R-:W-:-:S13]  /*0e80*/  ISETP.GT.U32.OR P0, PT, R9, 0xfd, P0 ;  /* 0x000000fd0900780c */ /* 0x000fda0000704470 */
[----:B------:R-:W-:Y:S01]  /*0e90*/  @!P0 IMAD.MOV.U32 R7, RZ, RZ, RZ ;  /* 0x000000ffff078224 */ /* 0x000fe200078e00ff */
[----:B------:R-:W-:Y:S06]  /*0ea0*/  @!P0 BRA `(.L_x_10) ;  /* 0x0000000000608947 */ /* 0x000fec0003800000 */
[----:B------:R-:W-:Y:S01]  /*0eb0*/  FSETP.GTU.FTZ.AND P0, PT, |R3|, +INF , PT ;  /* 0x7f8000000300780b */ /* 0x000fe20003f1c200 */
[----:B------:R-:W-:Y:S01]  /*0ec0*/  IMAD.MOV.U32 R2, RZ, RZ, R5 ;  /* 0x000000ffff027224 */ /* 0x000fe200078e0005 */
[----:B------:R-:W-:-:S04]  /*0ed0*/  FSETP.GTU.FTZ.AND P1, PT, |R5|, +INF , PT ;  /* 0x7f8000000500780b */ /* 0x000fc80003f3c200 */
[----:B------:R-:W-:-:S13]  /*0ee0*/  PLOP3.LUT P0, PT, P0, P1, PT, 0xf8, 0x8f ;  /* 0x00000000008f781c */ /* 0x000fda0000703f70 */
[----:B------:R-:W-:Y:S05]  /*0ef0*/  @P0 BRA `(.L_x_11) ;  /* 0x00000004004c0947 */ /* 0x000fea0003800000 */
[----:B------:R-:W-:-:S13]  /*0f00*/  LOP3.LUT P0, RZ, R5, 0x7fffffff, R3, 0xc8, !PT ;  /* 0x7fffffff05ff7812 */ /* 0x000fda000780c803 */
[----:B------:R-:W-:Y:S05]  /*0f10*/  @!P0 BRA `(.L_x_12) ;  /* 0x00000004003c8947 */ /* 0x000fea0003800000 */
[C---:B------:R-:W-:Y:S02]  /*0f20*/  FSETP.NEU.FTZ.AND P1, PT, |R3|.reuse, +INF , PT ;  /* 0x7f8000000300780b */ /* 0x040fe40003f3d200 */
[----:B------:R-:W-:Y:S02]  /*0f30*/  FSETP.NEU.FTZ.AND P0, PT, |R2|, +INF , PT ;  /* 0x7f8000000200780b */ /* 0x000fe40003f1d200 */
[----:B------:R-:W-:-:S11]  /*0f40*/  FSETP.NEU.FTZ.AND P2, PT, |R3|, +INF , PT ;  /* 0x7f8000000300780b */ /* 0x000fd60003f5d200 */
[----:B------:R-:W-:Y:S05]  /*0f50*/  @!P0 BRA !P1, `(.L_x_12) ;  /* 0x00000004002c8947 */ /* 0x000fea0004800000 */
[----:B------:R-:W-:-:S04]  /*0f60*/  LOP3.LUT P1, RZ, R3, 0x7fffffff, RZ, 0xc0, !PT ;  /* 0x7fffffff03ff7812 */ /* 0x000fc8000782c0ff */
[----:B------:R-:W-:-:S13]  /*0f70*/  PLOP3.LUT P0, PT, P0, P1, PT, 0x2f, 0xf2 ;  /* 0x0000000000f2781c */ /* 0x000fda0000702577 */
[----:B------:R-:W-:Y:S05]  /*0f80*/  @P0 BRA `(.L_x_13) ;  /* 0x0000000400180947 */ /* 0x000fea0003800000 */
[----:B------:R-:W-:-:S04]  /*0f90*/  LOP3.LUT P0, RZ, R5, 0x7fffffff, RZ, 0xc0, !PT ;  /* 0x7fffffff05ff7812 */ /* 0x000fc8000780c0ff */
[----:B------:R-:W-:-:S13]  /*0fa0*/  PLOP3.LUT P0, PT, P2, P0, PT, 0x2f, 0xf2 ;  /* 0x0000000000f2781c */ /* 0x000fda0001700577 */
[----:B------:R-:W-:Y:S05]  /*0fb0*/  @P0 BRA `(.L_x_14) ;  /* 0x0000000400000947 */ /* 0x000fea0003800000 */
[----:B------:R-:W-:Y:S02]  /*0fc0*/  ISETP.GE.AND P0, PT, R9, RZ, PT ;  /* 0x000000ff0900720c */ /* 0x000fe40003f06270 */
[----:B------:R-:W-:-:S11]  /*0fd0*/  ISETP.GE.AND P1, PT, R8, RZ, PT ;  /* 0x000000ff0800720c */ /* 0x000fd60003f26270 */
[----:B------:R-:W-:Y:S02]  /*0fe0*/  @P0 IMAD.MOV.U32 R7, RZ, RZ, RZ ;  /* 0x000000ffff070224 */ /* 0x000fe400078e00ff */
[----:B------:R-:W-:Y:S01]  /*0ff0*/  @!P0 FFMA R3, R3, 1.84467440737095516160e+19, RZ ;  /* 0x5f80000003038823 */ /* 0x000fe200000000ff */
[----:B------:R-:W-:Y:S02]  /*1000*/  @!P0 IMAD.MOV.U32 R7, RZ, RZ, -0x40 ;  /* 0xffffffc0ff078424 */ /* 0x000fe400078e00ff */
[----:B------:R-:W-:Y:S02]  /*1010*/  @!P1 FFMA R5, R2, 1.84467440737095516160e+19, RZ ;  /* 0x5f80000002059823 */ /* 0x000fe400000000ff */
[----:B------:R-:W-:-:S07]  /*1020*/  @!P1 VIADD R7, R7, 0x40 ;  /* 0x0000004007079836 */ /* 0x000fce0000000000 */
.L_x_10:
[----:B------:R-:W-:Y:S01]  /*1030*/  LEA R2, R6, 0xc0800000, 0x17 ;  /* 0xc080000006027811 */ /* 0x000fe200078eb8ff */
[----:B------:R-:W-:Y:S04]  /*1040*/  BSSY.RECONVERGENT B2, `(.L_x_15) ;  /* 0x0000036000027945 */ /* 0x000fe80003800200 */
[----:B------:R-:W-:Y:S02]  /*1050*/  IMAD.IADD R8, R5, 0x1, -R2 ;  /* 0x0000000105087824 */ /* 0x000fe400078e0a02 */
[----:B------:R-:W-:Y:S02]  /*1060*/  VIADD R5, R10, 0xffffff81 ;  /* 0xffffff810a057836 */ /* 0x000fe40000000000 */
[----:B------:R-:W0:Y:S01]  /*1070*/  MUFU.RCP R9, R8 ;  /* 0x0000000800097308 */ /* 0x000e220000001000 */
[----:B------:R-:W-:Y:S01]  /*1080*/  FADD.FTZ R11, -R8, -RZ ;  /* 0x800000ff080b7221 */ /* 0x000fe20000010100 */
[C---:B------:R-:W-:Y:S01]  /*1090*/  IMAD R2, R5.reuse, -0x800000, R3 ;  /* 0xff80000005027824 */ /* 0x040fe200078e0203 */
[----:B------:R-:W-:-:S05]  /*10a0*/  IADD3 R6, PT, PT, R5, 0x7f, -R6 ;  /* 0x0000007f05067810 */ /* 0x000fca0007ffe806 */
[----:B------:R-:W-:Y:S02]  /*10b0*/  IMAD.IADD R6, R6, 0x1, R7 ;  /* 0x0000000106067824 */ /* 0x000fe400078e0207 */
[----:B0-----:R-:W-:-:S04]  /*10c0*/  FFMA R10, R9, R11, 1 ;  /* 0x3f800000090a7423 */ /* 0x001fc8000000000b */
[----:B------:R-:W-:-:S04]  /*10d0*/  FFMA R12, R9, R10, R9 ;  /* 0x0000000a090c7223 */ /* 0x000fc80000000009 */
[----:B------:R-:W-:-:S04]  /*10e0*/  FFMA R3, R2, R12, RZ ;  /* 0x0000000c02037223 */ /* 0x000fc800000000ff */
[----:B------:R-:W-:-:S04]  /*10f0*/  FFMA R10, R11, R3, R2 ;  /* 0x000000030b0a7223 */ /* 0x000fc80000000002 */
[----:B------:R-:W-:-:S04]  /*1100*/  FFMA R9, R12, R10, R3 ;  /* 0x0000000a0c097223 */ /* 0x000fc80000000003 */
[----:B------:R-:W-:-:S04]  /*1110*/  FFMA R10, R11, R9, R2 ;  /* 0x000000090b0a7223 */ /* 0x000fc80000000002 */
[----:B------:R-:W-:-:S05]  /*1120*/  FFMA R2, R12, R10, R9 ;  /* 0x0000000a0c027223 */ /* 0x000fca0000000009 */
[----:B------:R-:W-:-:S04]  /*1130*/  SHF.R.U32.HI R3, RZ, 0x17, R2 ;  /* 0x00000017ff037819 */ /* 0x000fc80000011602 */
[----:B------:R-:W-:-:S05]  /*1140*/  LOP3.LUT R3, R3, 0xff, RZ, 0xc0, !PT ;  /* 0x000000ff03037812 */ /* 0x000fca00078ec0ff */
[----:B------:R-:W-:-:S04]  /*1150*/  IMAD.IADD R7, R3, 0x1, R6 ;  /* 0x0000000103077824 */ /* 0x000fc800078e0206 */
[----:B------:R-:W-:-:S05]  /*1160*/  VIADD R3, R7, 0xffffffff ;  /* 0xffffffff07037836 */ /* 0x000fca0000000000 */
[----:B------:R-:W-:-:S13]  /*1170*/  ISETP.GE.U32.AND P0, PT, R3, 0xfe, PT ;  /* 0x000000fe0300780c */ /* 0x000fda0003f06070 */
[----:B------:R-:W-:Y:S05]  /*1180*/  @!P0 BRA `(.L_x_16) ;  /* 0x0000000000808947 */ /* 0x000fea0003800000 */
[----:B------:R-:W-:-:S13]  /*1190*/  ISETP.GT.AND P0, PT, R7, 0xfe, PT ;  /* 0x000000fe0700780c */ /* 0x000fda0003f04270 */
[----:B------:R-:W-:Y:S05]  /*11a0*/  @P0 BRA `(.L_x_17) ;  /* 0x00000000006c0947 */ /* 0x000fea0003800000 */
[----:B------:R-:W-:-:S13]  /*11b0*/  ISETP.GE.AND P0, PT, R7, 0x1, PT ;  /* 0x000000010700780c */ /* 0x000fda0003f06270 */
[----:B------:R-:W-:Y:S05]  /*11c0*/  @P0 BRA `(.L_x_18) ;  /* 0x0000000000740947 */ /* 0x000fea0003800000 */
[----:B------:R-:W-:Y:S02]  /*11d0*/  ISETP.GE.AND P0, PT, R7, -0x18, PT ;  /* 0xffffffe80700780c */ /* 0x000fe40003f06270 */
[----:B------:R-:W-:-:S11]  /*11e0*/  LOP3.LUT R2, R2, 0x80000000, RZ, 0xc0, !PT ;  /* 0x8000000002027812 */ /* 0x000fd600078ec0ff */
[----:B------:R-:W-:Y:S05]  /*11f0*/  @!P0 BRA `(.L_x_18) ;  /* 0x0000000000688947 */ /* 0x000fea0003800000 */
[CCC-:B------:R-:W-:Y:S01]  /*1200*/  FFMA.RZ R3, R12.reuse, R10.reuse, R9.reuse ;  /* 0x0000000a0c037223 */ /* 0x1c0fe2000000c009 */
[C---:B------:R-:W-:Y:S02]  /*1210*/  VIADD R8, R7.reuse, 0x20 ;  /* 0x0000002007087836 */ /* 0x040fe40000000000 */
[CCC-:B------:R-:W-:Y:S01]  /*1220*/  FFMA.RM R6, R12.reuse, R10.reuse, R9.reuse ;  /* 0x0000000a0c067223 */ /* 0x1c0fe20000004009 */
[----:B------:R-:W-:Y:S02]  /*1230*/  ISETP.NE.AND P2, PT, R7, RZ, PT ;  /* 0x000000ff0700720c */ /* 0x000fe40003f45270 */
[----:B------:R-:W-:Y:S01]  /*1240*/  LOP3.LUT R5, R3, 0x7fffff, RZ, 0xc0, !PT ;  /* 0x007fffff03057812 */ /* 0x000fe200078ec0ff */
[----:B------:R-:W-:Y:S01]  /*1250*/  FFMA.RP R3, R12, R10, R9 ;  /* 0x0000000a0c037223 */ /* 0x000fe20000008009 */
[----:B------:R-:W-:Y:S01]  /*1260*/  ISETP.NE.AND P1, PT, R7, RZ, PT ;  /* 0x000000ff0700720c */ /* 0x000fe20003f25270 */
[----:B------:R-:W-:Y:S01]  /*1270*/  IMAD.MOV R7, RZ, RZ, -R7 ;  /* 0x000000ffff077224 */ /* 0x000fe200078e0a07 */
[----:B------:R-:W-:-:S02]  /*1280*/  LOP3.LUT R5, R5, 0x800000, RZ, 0xfc, !PT ;  /* 0x0080000005057812 */ /* 0x000fc400078efcff */
[----:B------:R-:W-:Y:S02]  /*1290*/  FSETP.NEU.FTZ.AND P0, PT, R3, R6, PT ;  /* 0x000000060300720b */ /* 0x000fe40003f1d000 */
[----:B------:R-:W-:Y:S02]  /*12a0*/  SHF.L.U32 R8, R5, R8, RZ ;  /* 0x0000000805087219 */ /* 0x000fe400000006ff */
[----:B------:R-:W-:Y:S02]  /*12b0*/  SEL R6, R7, RZ, P2 ;  /* 0x000000ff07067207 */ /* 0x000fe40001000000 */
[----:B------:R-:W-:Y:S02]  /*12c0*/  ISETP.NE.AND P1, PT, R8, RZ, P1 ;  /* 0x000000ff0800720c */ /* 0x000fe40000f25270 */
[----:B------:R-:W-:Y:S02]  /*12d0*/  SHF.R.U32.HI R6, RZ, R6, R5 ;  /* 0x00000006ff067219 */ /* 0x000fe40000011605 */
[----:B------:R-:W-:-:S02]  /*12e0*/  PLOP3.LUT P0, PT, P0, P1, PT, 0xf8, 0x8f ;  /* 0x00000000008f781c */ /* 0x000fc40000703f70 */
[----:B------:R-:W-:Y:S02]  /*12f0*/  SHF.R.U32.HI R8, RZ, 0x1, R6 ;  /* 0x00000001ff087819 */ /* 0x000fe40000011606 */
[----:B------:R-:W-:-:S04]  /*1300*/  SEL R3, RZ, 0x1, !P0 ;  /* 0x00000001ff037807 */ /* 0x000fc80004000000 */
[----:B------:R-:W-:-:S04]  /*1310*/  LOP3.LUT R3, R3, 0x1, R8, 0xf8, !PT ;  /* 0x0000000103037812 */ /* 0x000fc800078ef808 */
[----:B------:R-:W-:-:S05]  /*1320*/  LOP3.LUT R3, R3, R6, RZ, 0xc0, !PT ;  /* 0x0000000603037212 */ /* 0x000fca00078ec0ff */
[----:B------:R-:W-:-:S05]  /*1330*/  IMAD.IADD R3, R8, 0x1, R3 ;  /* 0x0000000108037824 */ /* 0x000fca00078e0203 */
[----:B------:R-:W-:Y:S01]  /*1340*/  LOP3.LUT R2, R3, R2, RZ, 0xfc, !PT ;  /* 0x0000000203027212 */ /* 0x000fe200078efcff */
[----:B------:R-:W-:Y:S06]  /*1350*/  BRA `(.L_x_18) ;  /* 0x0000000000107947 */ /* 0x000fec0003800000 */
.L_x_17:
[----:B------:R-:W-:-:S04]  /*1360*/  LOP3.LUT R2, R2, 0x80000000, RZ, 0xc0, !PT ;  /* 0x8000000002027812 */ /* 0x000fc800078ec0ff */
[----:B------:R-:W-:Y:S01]  /*1370*/  LOP3.LUT R2, R2, 0x7f800000, RZ, 0xfc, !PT ;  /* 0x7f80000002027812 */ /* 0x000fe200078efcff */
[----:B------:R-:W-:Y:S06]  /*1380*/  BRA `(.L_x_18) ;  /* 0x0000000000047947 */ /* 0x000fec0003800000 */
.L_x_16:
[----:B------:R-:W-:-:S07]  /*1390*/  IMAD R2, R6, 0x800000, R2 ;  /* 0x0080000006027824 */ /* 0x000fce00078e0202 */
.L_x_18:
[----:B------:R-:W-:Y:S05]  /*13a0*/  BSYNC.RECONVERGENT B2 ;  /* 0x0000000000027941 */ /* 0x000fea0003800200 */
.L_x_15:
[----:B------:R-:W-:Y:S05]  /*13b0*/  BRA `(.L_x_19) ;  /* 0x0000000000207947 */ /* 0x000fea0003800000 */
.L_x_14:
[----:B------:R-:W-:-:S04]  /*13c0*/  LOP3.LUT R2, R5, 0x80000000, R3, 0x48, !PT ;  /* 0x8000000005027812 */ /* 0x000fc800078e4803 */
[----:B------:R-:W-:Y:S01]  /*13d0*/  LOP3.LUT R2, R2, 0x7f800000, RZ, 0xfc, !PT ;  /* 0x7f80000002027812 */ /* 0x000fe200078efcff */
[----:B------:R-:W-:Y:S06]  /*13e0*/  BRA `(.L_x_19) ;  /* 0x0000000000147947 */ /* 0x000fec0003800000 */
.L_x_13:
[----:B------:R-:W-:Y:S01]  /*13f0*/  LOP3.LUT R2, R5, 0x80000000, R3, 0x48, !PT ;  /* 0x8000000005027812 */ /* 0x000fe200078e4803 */
[----:B------:R-:W-:Y:S06]  /*1400*/  BRA `(.L_x_19) ;  /* 0x00000000000c7947 */ /* 0x000fec0003800000 */
.L_x_12:
[----:B------:R-:W0:Y:S01]  /*1410*/  MUFU.RSQ R2, -QNAN ;  /* 0xffc0000000027908 */ /* 0x000e220000001400 */
[----:B------:R-:W-:Y:S05]  /*1420*/  BRA `(.L_x_19) ;  /* 0x0000000000047947 */ /* 0x000fea0003800000 */
.L_x_11:
[----:B------:R-:W-:-:S07]  /*1430*/  FADD.FTZ R2, R3, R2 ;  /* 0x0000000203027221 */ /* 0x000fce0000010000 */
.L_x_19:
[----:B------:R-:W-:Y:S05]  /*1440*/  BSYNC.RECONVERGENT B1 ;  /* 0x0000000000017941 */ /* 0x000fea0003800200 */
.L_x_9:
[----:B------:R-:W-:-:S04]  /*1450*/  IMAD.MOV.U32 R5, RZ, RZ, 0x0 ;  /* 0x00000000ff057424 */ /* 0x000fc800078e00ff */
[----:B0-----:R-:W-:Y:S05]  /*1460*/  RET.REL.NODEC R4 `(_Z18average_pooling_1DPKfiiiPfmi) ;  /* 0xffffffe804e47950 */ /* 0x001fea0003c3ffff */
.L_x_20:
[----:B------:R-:W-:-:S00]  /*1470*/  BRA `(.L_x_20) ;  /* 0xfffffffc00fc7947 */ /* 0x000fc0000383ffff */
[----:B------:R-:W-:-:S00]  /*1480*/  NOP ;  /* 0x0000000000007918 */ /* 0x000fc00000000000 */
[----:B------:R-:W-:-:S00]  /*1490*/  NOP ;  /* 0x0000000000007918 */ /* 0x000fc00000000000 */
[----:B------:R-:W-:-:S00]  /*14a0*/  NOP ;  /* 0x0000000000007918 */ /* 0x000fc00000000000 */
[----:B------:R-:W-:-:S00]  /*14b0*/  NOP ;  /* 0x0000000000007918 */ /* 0x000fc00000000000 */
[----:B------:R-:W-:-:S00]  /*14c0*/  NOP ;  /* 0x0000000000007918 */ /* 0x000fc00000000000 */
[----:B------:R-:W-:-:S00]  /*14d0*/  NOP ;  /* 0x0000000000007918 */ /* 0x000fc00000000000 */
[----:B------:R-:W-:-:S00]  /*14e0*/  NOP ;  /* 0x0000000000007918 */ /* 0x000fc00000000000 */
[----:B------:R-:W-:-:S00]  /*14f0*/  NOP ;  /* 0x0000000000007918 */ /* 0x000fc00000000000 */
.L_x_21:


//--------------------- .nv.shared.reserved.0     --------------------------
	.section	.nv.shared.reserved.0,"aw",@nobits
	.weak		__nv_reservedSMEM_offset_0_alias
	.size		__nv_reservedSMEM_offset_0_alias, 0, 64
	.other		__nv_reservedSMEM_offset_0_alias,@"STO_CUDA_RESERVED_SHARED STV_DEFAULT"
__nv_reservedSMEM_offset_0_alias:
	.zero		0
	.zero		64


//--------------------- .nv.constant0._Z18average_pooling_1DPKfiiiPfmi --------------------------
	.section	.nv.constant0._Z18average_pooling_1DPKfiiiPfmi,"a",@progbits
	.sectionflags	@""
	.align	4
.nv.constant0._Z18average_pooling_1DPKfiiiPfmi:
	.zero		940


//--------------------- SYMBOLS --------------------------

	.type		.nv.reservedSmem.offset0,@object
	.size		.nv.reservedSmem.offset0,0x4
